//
// Generated by NVIDIA NVVM Compiler
//
// Compiler Build ID: CL-36424714
// Cuda compilation tools, release 13.0, V13.0.88
// Based on NVVM 20.0.0
//

.version 9.0
.target sm_100
.address_size 64

	// .globl	_Z25rgba_to_greyscale_stridedPK6uchar4Phii

.visible .entry _Z25rgba_to_greyscale_stridedPK6uchar4Phii(
	.param .u64 .ptr .align 1 _Z25rgba_to_greyscale_stridedPK6uchar4Phii_param_0,
	.param .u64 .ptr .align 1 _Z25rgba_to_greyscale_stridedPK6uchar4Phii_param_1,
	.param .u32 _Z25rgba_to_greyscale_stridedPK6uchar4Phii_param_2,
	.param .u32 _Z25rgba_to_greyscale_stridedPK6uchar4Phii_param_3
)
{
	.reg .pred 	%p<4>;
	.reg .b16 	%rs<7>;
	.reg .b32 	%r<19>;
	.reg .b32 	%f<7>;
	.reg .b64 	%rd<9>;

	ld.param.u64 	%rd1, [_Z25rgba_to_greyscale_stridedPK6uchar4Phii_param_0];
	ld.param.u64 	%rd2, [_Z25rgba_to_greyscale_stridedPK6uchar4Phii_param_1];
	ld.param.u32 	%r4, [_Z25rgba_to_greyscale_stridedPK6uchar4Phii_param_2];
	ld.param.u32 	%r3, [_Z25rgba_to_greyscale_stridedPK6uchar4Phii_param_3];
	mov.u32 	%r6, %ctaid.x;
	mov.u32 	%r7, %ntid.x;
	mov.u32 	%r8, %tid.x;
	mad.lo.s32 	%r1, %r6, %r7, %r8;
	mov.u32 	%r9, %ctaid.y;
	mov.u32 	%r10, %ntid.y;
	mov.u32 	%r11, %tid.y;
	mad.lo.s32 	%r12, %r9, %r10, %r11;
	setp.gt.s32 	%p1, %r1, %r3;
	setp.gt.s32 	%p2, %r12, %r4;
	or.pred  	%p3, %p1, %p2;
	@%p3 bra 	$L__BB0_2;
	cvta.to.global.u64 	%rd3, %rd1;
	cvta.to.global.u64 	%rd4, %rd2;
	mad.lo.s32 	%r13, %r3, %r12, %r1;
	cvt.s64.s32 	%rd5, %r13;
	mul.wide.s32 	%rd6, %r13, 4;
	add.s64 	%rd7, %rd3, %rd6;
	.pragma "used_bytes_mask 7";
	ld.global.u32 	%r14, [%rd7];
	bfe.u32 	%r15, %r14, 0, 8;
	cvt.u16.u32 	%rs1, %r15;
	and.b16  	%rs2, %rs1, 255;
	bfe.u32 	%r16, %r14, 8, 8;
	cvt.u16.u32 	%rs3, %r16;
	and.b16  	%rs4, %rs3, 255;
	bfe.u32 	%r17, %r14, 16, 8;
	cvt.u16.u32 	%rs5, %r17;
	and.b16  	%rs6, %rs5, 255;
	cvt.rn.f32.u16 	%f1, %rs2;
	cvt.rn.f32.u16 	%f2, %rs4;
	mul.f32 	%f3, %f2, 0f3F1645A2;
	fma.rn.f32 	%f4, %f1, 0f3E991687, %f3;
	cvt.rn.f32.u16 	%f5, %rs6;
	fma.rn.f32 	%f6, %f5, 0f3DE978D5, %f4;
	cvt.rzi.u32.f32 	%r18, %f6;
	add.s64 	%rd8, %rd4, %rd5;
	st.global.u8 	[%rd8], %r18;
$L__BB0_2:
	ret;

}
	// .globl	_Z33rgba_to_greyscale_naive_coalescedPK6uchar4Phi
.visible .entry _Z33rgba_to_greyscale_naive_coalescedPK6uchar4Phi(
	.param .u64 .ptr .align 1 _Z33rgba_to_greyscale_naive_coalescedPK6uchar4Phi_param_0,
	.param .u64 .ptr .align 1 _Z33rgba_to_greyscale_naive_coalescedPK6uchar4Phi_param_1,
	.param .u32 _Z33rgba_to_greyscale_naive_coalescedPK6uchar4Phi_param_2
)
{
	.reg .pred 	%p<2>;
	.reg .b16 	%rs<7>;
	.reg .b32 	%r<17>;
	.reg .b32 	%f<7>;
	.reg .b64 	%rd<9>;

	ld.param.u64 	%rd1, [_Z33rgba_to_greyscale_naive_coalescedPK6uchar4Phi_param_0];
	ld.param.u64 	%rd2, [_Z33rgba_to_greyscale_naive_coalescedPK6uchar4Phi_param_1];
	ld.param.u32 	%r2, [_Z33rgba_to_greyscale_naive_coalescedPK6uchar4Phi_param_2];
	mov.u32 	%r3, %ctaid.x;
	mov.u32 	%r4, %ctaid.y;
	mov.u32 	%r5, %nctaid.x;
	mad.lo.s32 	%r6, %r4, %r5, %r3;
	mov.u32 	%r7, %ntid.x;
	mov.u32 	%r8, %ntid.y;
	mov.u32 	%r9, %tid.y;
	mov.u32 	%r10, %tid.x;
	mad.lo.s32 	%r11, %r6, %r8, %r9;
	mad.lo.s32 	%r1, %r11, %r7, %r10;
	setp.ge.s32 	%p1, %r1, %r2;
	@%p1 bra 	$L__BB1_2;
	cvta.to.global.u64 	%rd3, %rd1;
	cvta.to.global.u64 	%rd4, %rd2;
	cvt.s64.s32 	%rd5, %r1;
	mul.wide.s32 	%rd6, %r1, 4;
	add.s64 	%rd7, %rd3, %rd6;
	.pragma "used_bytes_mask 7";
	ld.global.u32 	%r12, [%rd7];
	bfe.u32 	%r13, %r12, 0, 8;
	cvt.u16.u32 	%rs1, %r13;
	and.b16  	%rs2, %rs1, 255;
	bfe.u32 	%r14, %r12, 8, 8;
	cvt.u16.u32 	%rs3, %r14;
	and.b16  	%rs4, %rs3, 255;
	bfe.u32 	%r15, %r12, 16, 8;
	cvt.u16.u32 	%rs5, %r15;
	and.b16  	%rs6, %rs5, 255;
	cvt.rn.f32.u16 	%f1, %rs2;
	cvt.rn.f32.u16 	%f2, %rs4;
	mul.f32 	%f3, %f2, 0f3F1645A2;
	fma.rn.f32 	%f4, %f1, 0f3E991687, %f3;
	cvt.rn.f32.u16 	%f5, %rs6;
	fma.rn.f32 	%f6, %f5, 0f3DE978D5, %f4;
	cvt.rzi.u32.f32 	%r16, %f6;
	add.s64 	%rd8, %rd4, %rd5;
	st.global.u8 	[%rd8], %r16;
$L__BB1_2:
	ret;

}
	// .globl	_Z32rgba_to_greyscale_noif_coalescedPK6uchar4Ph
.visible .entry _Z32rgba_to_greyscale_noif_coalescedPK6uchar4Ph(
	.param .u64 .ptr .align 1 _Z32rgba_to_greyscale_noif_coalescedPK6uchar4Ph_param_0,
	.param .u64 .ptr .align 1 _Z32rgba_to_greyscale_noif_coalescedPK6uchar4Ph_param_1
)
{
	.reg .b16 	%rs<7>;
	.reg .b32 	%r<16>;
	.reg .b32 	%f<7>;
	.reg .b64 	%rd<9>;

	ld.param.u64 	%rd1, [_Z32rgba_to_greyscale_noif_coalescedPK6uchar4Ph_param_0];
	ld.param.u64 	%rd2, [_Z32rgba_to_greyscale_noif_coalescedPK6uchar4Ph_param_1];
	cvta.to.global.u64 	%rd3, %rd2;
	cvta.to.global.u64 	%rd4, %rd1;
	mov.u32 	%r1, %ctaid.x;
	mov.u32 	%r2, %ctaid.y;
	mov.u32 	%r3, %nctaid.x;
	mad.lo.s32 	%r4, %r2, %r3, %r1;
	mov.u32 	%r5, %ntid.x;
	mov.u32 	%r6, %ntid.y;
	mov.u32 	%r7, %tid.y;
	mov.u32 	%r8, %tid.x;
	mad.lo.s32 	%r9, %r4, %r6, %r7;
	mad.lo.s32 	%r10, %r9, %r5, %r8;
	cvt.s64.s32 	%rd5, %r10;
	mul.wide.s32 	%rd6, %r10, 4;
	add.s64 	%rd7, %rd4, %rd6;
	.pragma "used_bytes_mask 7";
	ld.global.u32 	%r11, [%rd7];
	bfe.u32 	%r12, %r11, 0, 8;
	cvt.u16.u32 	%rs1, %r12;
	and.b16  	%rs2, %rs1, 255;
	bfe.u32 	%r13, %r11, 8, 8;
	cvt.u16.u32 	%rs3, %r13;
	and.b16  	%rs4, %rs3, 255;
	bfe.u32 	%r14, %r11, 16, 8;
	cvt.u16.u32 	%rs5, %r14;
	and.b16  	%rs6, %rs5, 255;
	cvt.rn.f32.u16 	%f1, %rs2;
	cvt.rn.f32.u16 	%f2, %rs4;
	mul.f32 	%f3, %f2, 0f3F1645A2;
	fma.rn.f32 	%f4, %f1, 0f3E991687, %f3;
	cvt.rn.f32.u16 	%f5, %rs6;
	fma.rn.f32 	%f6, %f5, 0f3DE978D5, %f4;
	cvt.rzi.u32.f32 	%r15, %f6;
	add.s64 	%rd8, %rd3, %rd5;
	st.global.u8 	[%rd8], %r15;
	ret;

}


// ===== COMPILED SASS (sm_100) =====

	.target	sm_100

	.elftype	@"ET_EXEC"


//--------------------- .note.nv.tkinfo           --------------------------
	.section	.note.nv.tkinfo,"",@"SHT_NOTE"
	.sectionflags	@"SHF_NOTE_NV_TKINFO"
	.tkinfo
        /*0018*/ 	.word	0x00000002
        /*0030*/ 	.string	""
        /*0030*/ 	.string	"ptxas"
        /*0030*/ 	.string	"Cuda compilation tools, release 13.0, V13.0.88"
        /*0030*/ 	.string	"Build cuda_13.0.r13.0/compiler.36424714_0"
        /*0030*/ 	.string	"-arch sm_100 -m 64 "



//--------------------- .note.nv.cuinfo           --------------------------
	.section	.note.nv.cuinfo,"",@"SHT_NOTE"
	.sectionflags	@"SHF_NOTE_NV_CUINFO"
        /*0018*/ 	.short	0x0002
        /*001a*/ 	.short	0x0064
        /*001c*/ 	.short	0x0082
	.zero		2


//--------------------- .nv.info                  --------------------------
	.section	.nv.info,"",@"SHT_CUDA_INFO"
	.align	4


	//----- nvinfo : EIATTR_REGCOUNT
	.align		4
        /*0000*/ 	.byte	0x04, 0x2f
        /*0002*/ 	.short	(.L_1 - .L_0)
	.align		4
.L_0:
        /*0004*/ 	.word	index@(_Z25rgba_to_greyscale_stridedPK6uchar4Phii)
        /*0008*/ 	.word	0x0000000c


	//----- nvinfo : EIATTR_FRAME_SIZE
	.align		4
.L_1:
        /*000c*/ 	.byte	0x04, 0x11
        /*000e*/ 	.short	(.L_3 - .L_2)
	.align		4
.L_2:
        /*0010*/ 	.word	index@(_Z25rgba_to_greyscale_stridedPK6uchar4Phii)
        /*0014*/ 	.word	0x00000000


	//----- nvinfo : EIATTR_REGCOUNT
	.align		4
.L_3:
        /*0018*/ 	.byte	0x04, 0x2f
        /*001a*/ 	.short	(.L_5 - .L_4)
	.align		4
.L_4:
        /*001c*/ 	.word	index@(_Z33rgba_to_greyscale_naive_coalescedPK6uchar4Phi)
        /*0020*/ 	.word	0x0000000c


	//----- nvinfo : EIATTR_FRAME_SIZE
	.align		4
.L_5:
        /*0024*/ 	.byte	0x04, 0x11
        /*0026*/ 	.short	(.L_7 - .L_6)
	.align		4
.L_6:
        /*0028*/ 	.word	index@(_Z33rgba_to_greyscale_naive_coalescedPK6uchar4Phi)
        /*002c*/ 	.word	0x00000000


	//----- nvinfo : EIATTR_REGCOUNT
	.align		4
.L_7:
        /*0030*/ 	.byte	0x04, 0x2f
        /*0032*/ 	.short	(.L_9 - .L_8)
	.align		4
.L_8:
        /*0034*/ 	.word	index@(_Z32rgba_to_greyscale_noif_coalescedPK6uchar4Ph)
        /*0038*/ 	.word	0x0000000c


	//----- nvinfo : EIATTR_FRAME_SIZE
	.align		4
.L_9:
        /*003c*/ 	.byte	0x04, 0x11
        /*003e*/ 	.short	(.L_11 - .L_10)
	.align		4
.L_10:
        /*0040*/ 	.word	index@(_Z32rgba_to_greyscale_noif_coalescedPK6uchar4Ph)
        /*0044*/ 	.word	0x00000000


	//----- nvinfo : EIATTR_MIN_STACK_SIZE
	.align		4
.L_11:
        /*0048*/ 	.byte	0x04, 0x12
        /*004a*/ 	.short	(.L_13 - .L_12)
	.align		4
.L_12:
        /*004c*/ 	.word	index@(_Z32rgba_to_greyscale_noif_coalescedPK6uchar4Ph)
        /*0050*/ 	.word	0x00000000


	//----- nvinfo : EIATTR_MIN_STACK_SIZE
	.align		4
.L_13:
        /*0054*/ 	.byte	0x04, 0x12
        /*0056*/ 	.short	(.L_15 - .L_14)
	.align		4
.L_14:
        /*0058*/ 	.word	index@(_Z33rgba_to_greyscale_naive_coalescedPK6uchar4Phi)
        /*005c*/ 	.word	0x00000000


	//----- nvinfo : EIATTR_MIN_STACK_SIZE
	.align		4
.L_15:
        /*0060*/ 	.byte	0x04, 0x12
        /*0062*/ 	.short	(.L_17 - .L_16)
	.align		4
.L_16:
        /*0064*/ 	.word	index@(_Z25rgba_to_greyscale_stridedPK6uchar4Phii)
        /*0068*/ 	.word	0x00000000
.L_17:


//--------------------- .nv.compat                --------------------------
	.section	.nv.compat,"",@"SHT_CUDA_COMPAT_INFO"
	.align	4
        /*0000*/ 	.byte	0x02, 0x09, 0x00, 0x00, 0x02, 0x02, 0x01, 0x00, 0x02, 0x05, 0x05, 0x00, 0x03, 0x07, 0x01, 0x01
        /*0010*/ 	.byte	0x02, 0x03, 0x00, 0x00, 0x02, 0x06, 0x01, 0x00, 0x04, 0x0b, 0x08, 0x00, 0x09, 0x00, 0x00, 0x00
        /*0020*/ 	.byte	0x00, 0x00, 0x00, 0x00


//--------------------- .nv.info._Z32rgba_to_greyscale_noif_coalescedPK6uchar4Ph --------------------------
	.section	.nv.info._Z32rgba_to_greyscale_noif_coalescedPK6uchar4Ph,"",@"SHT_CUDA_INFO"
	.sectionflags	@""
	.align	4


	//----- nvinfo : EIATTR_CUDA_API_VERSION
	.align		4
        /*0000*/ 	.byte	0x04, 0x37
        /*0002*/ 	.short	(.L_19 - .L_18)
.L_18:
        /*0004*/ 	.word	0x00000082


	//----- nvinfo : EIATTR_KPARAM_INFO
	.align		4
.L_19:
        /*0008*/ 	.byte	0x04, 0x17
        /*000a*/ 	.short	(.L_21 - .L_20)
.L_20:
        /*000c*/ 	.word	0x00000000
        /*0010*/ 	.short	0x0001
        /*0012*/ 	.short	0x0008
        /*0014*/ 	.byte	0x00, 0xf5, 0x21, 0x00


	//----- nvinfo : EIATTR_KPARAM_INFO
	.align		4
.L_21:
        /*0018*/ 	.byte	0x04, 0x17
        /*001a*/ 	.short	(.L_23 - .L_22)
.L_22:
        /*001c*/ 	.word	0x00000000
        /*0020*/ 	.short	0x0000
        /*0022*/ 	.short	0x0000
        /*0024*/ 	.byte	0x00, 0xf5, 0x21, 0x00


	//----- nvinfo : EIATTR_SPARSE_MMA_MASK
	.align		4
.L_23:
        /*0028*/ 	.byte	0x03, 0x50
        /*002a*/ 	.short	0x0000


	//----- nvinfo : EIATTR_MAXREG_COUNT
	.align		4
        /*002c*/ 	.byte	0x03, 0x1b
        /*002e*/ 	.short	0x00ff


	//----- nvinfo : EIATTR_MERCURY_ISA_VERSION
	.align		4
        /*0030*/ 	.byte	0x03, 0x5f
        /*0032*/ 	.short	0x0101


	//----- nvinfo : EIATTR_UNUSED_LOAD_BYTE_OFFSET
	.align		4
        /*0034*/ 	.byte	0x04, 0x44
        /*0036*/ 	.short	(.L_25 - .L_24)


	//   ....[0]....
.L_24:
        /*0038*/ 	.word	0x000000f0
        /*003c*/ 	.word	0x00000007


	//----- nvinfo : EIATTR_VRC_CTA_INIT_COUNT
	.align		4
.L_25:
        /*0040*/ 	.byte	0x02, 0x4a
	.zero		1
	.zero		1


	//----- nvinfo : EIATTR_EXIT_INSTR_OFFSETS
	.align		4
        /*0044*/ 	.byte	0x04, 0x1c
        /*0046*/ 	.short	(.L_27 - .L_26)


	//   ....[0]....
.L_26:
        /*0048*/ 	.word	0x000001d0


	//----- nvinfo : EIATTR_CBANK_PARAM_SIZE
	.align		4
.L_27:
        /*004c*/ 	.byte	0x03, 0x19
        /*004e*/ 	.short	0x0010


	//----- nvinfo : EIATTR_PARAM_CBANK
	.align		4
        /*0050*/ 	.byte	0x04, 0x0a
        /*0052*/ 	.short	(.L_29 - .L_28)
	.align		4
.L_28:
        /*0054*/ 	.word	index@(.nv.constant0._Z32rgba_to_greyscale_noif_coalescedPK6uchar4Ph)
        /*0058*/ 	.short	0x0380
        /*005a*/ 	.short	0x0010


	//----- nvinfo : EIATTR_SW_WAR
	.align		4
.L_29:
        /*005c*/ 	.byte	0x04, 0x36
        /*005e*/ 	.short	(.L_31 - .L_30)
.L_30:
        /*0060*/ 	.word	0x00000008
.L_31:


//--------------------- .nv.info._Z33rgba_to_greyscale_naive_coalescedPK6uchar4Phi --------------------------
	.section	.nv.info._Z33rgba_to_greyscale_naive_coalescedPK6uchar4Phi,"",@"SHT_CUDA_INFO"
	.sectionflags	@""
	.align	4


	//----- nvinfo : EIATTR_CUDA_API_VERSION
	.align		4
        /*0000*/ 	.byte	0x04, 0x37
        /*0002*/ 	.short	(.L_33 - .L_32)
.L_32:
        /*0004*/ 	.word	0x00000082


	//----- nvinfo : EIATTR_KPARAM_INFO
	.align		4
.L_33:
        /*0008*/ 	.byte	0x04, 0x17
        /*000a*/ 	.short	(.L_35 - .L_34)
.L_34:
        /*000c*/ 	.word	0x00000000
        /*0010*/ 	.short	0x0002
        /*0012*/ 	.short	0x0010
        /*0014*/ 	.byte	0x00, 0xf0, 0x11, 0x00


	//----- nvinfo : EIATTR_KPARAM_INFO
	.align		4
.L_35:
        /*0018*/ 	.byte	0x04, 0x17
        /*001a*/ 	.short	(.L_37 - .L_36)
.L_36:
        /*001c*/ 	.word	0x00000000
        /*0020*/ 	.short	0x0001
        /*0022*/ 	.short	0x0008
        /*0024*/ 	.byte	0x00, 0xf5, 0x21, 0x00


	//----- nvinfo : EIATTR_KPARAM_INFO
	.align		4
.L_37:
        /*0028*/ 	.byte	0x04, 0x17
        /*002a*/ 	.short	(.L_39 - .L_38)
.L_38:
        /*002c*/ 	.word	0x00000000
        /*0030*/ 	.short	0x0000
        /*0032*/ 	.short	0x0000
        /*0034*/ 	.byte	0x00, 0xf5, 0x21, 0x00


	//----- nvinfo : EIATTR_SPARSE_MMA_MASK
	.align		4
.L_39:
        /*0038*/ 	.byte	0x03, 0x50
        /*003a*/ 	.short	0x0000


	//----- nvinfo : EIATTR_MAXREG_COUNT
	.align		4
        /*003c*/ 	.byte	0x03, 0x1b
        /*003e*/ 	.short	0x00ff


	//----- nvinfo : EIATTR_MERCURY_ISA_VERSION
	.align		4
        /*0040*/ 	.byte	0x03, 0x5f
        /*0042*/ 	.short	0x0101


	//----- nvinfo : EIATTR_UNUSED_LOAD_BYTE_OFFSET
	.align		4
        /*0044*/ 	.byte	0x04, 0x44
        /*0046*/ 	.short	(.L_41 - .L_40)


	//   ....[0]....
.L_40:
        /*0048*/ 	.word	0x00000120
        /*004c*/ 	.word	0x00000007


	//----- nvinfo : EIATTR_VRC_CTA_INIT_COUNT
	.align		4
.L_41:
        /*0050*/ 	.byte	0x02, 0x4a
	.zero		1
	.zero		1


	//----- nvinfo : EIATTR_EXIT_INSTR_OFFSETS
	.align		4
        /*0054*/ 	.byte	0x04, 0x1c
        /*0056*/ 	.short	(.L_43 - .L_42)


	//   ....[0]....
.L_42:
        /*0058*/ 	.word	0x000000d0


	//   ....[1]....
        /*005c*/ 	.word	0x00000200


	//----- nvinfo : EIATTR_CBANK_PARAM_SIZE
	.align		4
.L_43:
        /*0060*/ 	.byte	0x03, 0x19
        /*0062*/ 	.short	0x0014


	//----- nvinfo : EIATTR_PARAM_CBANK
	.align		4
        /*0064*/ 	.byte	0x04, 0x0a
        /*0066*/ 	.short	(.L_45 - .L_44)
	.align		4
.L_44:
        /*0068*/ 	.word	index@(.nv.constant0._Z33rgba_to_greyscale_naive_coalescedPK6uchar4Phi)
        /*006c*/ 	.short	0x0380
        /*006e*/ 	.short	0x0014


	//----- nvinfo : EIATTR_SW_WAR
	.align		4
.L_45:
        /*0070*/ 	.byte	0x04, 0x36
        /*0072*/ 	.short	(.L_47 - .L_46)
.L_46:
        /*0074*/ 	.word	0x00000008
.L_47:


//--------------------- .nv.info._Z25rgba_to_greyscale_stridedPK6uchar4Phii --------------------------
	.section	.nv.info._Z25rgba_to_greyscale_stridedPK6uchar4Phii,"",@"SHT_CUDA_INFO"
	.sectionflags	@""
	.align	4


	//----- nvinfo : EIATTR_CUDA_API_VERSION
	.align		4
        /*0000*/ 	.byte	0x04, 0x37
        /*0002*/ 	.short	(.L_49 - .L_48)
.L_48:
        /*0004*/ 	.word	0x00000082


	//----- nvinfo : EIATTR_KPARAM_INFO
	.align		4
.L_49:
        /*0008*/ 	.byte	0x04, 0x17
        /*000a*/ 	.short	(.L_51 - .L_50)
.L_50:
        /*000c*/ 	.word	0x00000000
        /*0010*/ 	.short	0x0003
        /*0012*/ 	.short	0x0014
        /*0014*/ 	.byte	0x00, 0xf0, 0x11, 0x00


	//----- nvinfo : EIATTR_KPARAM_INFO
	.align		4
.L_51:
        /*0018*/ 	.byte	0x04, 0x17
        /*001a*/ 	.short	(.L_53 - .L_52)
.L_52:
        /*001c*/ 	.word	0x00000000
        /*0020*/ 	.short	0x0002
        /*0022*/ 	.short	0x0010
        /*0024*/ 	.byte	0x00, 0xf0, 0x11, 0x00


	//----- nvinfo : EIATTR_KPARAM_INFO
	.align		4
.L_53:
        /*0028*/ 	.byte	0x04, 0x17
        /*002a*/ 	.short	(.L_55 - .L_54)
.L_54:
        /*002c*/ 	.word	0x00000000
        /*0030*/ 	.short	0x0001
        /*0032*/ 	.short	0x0008
        /*0034*/ 	.byte	0x00, 0xf5, 0x21, 0x00


	//----- nvinfo : EIATTR_KPARAM_INFO
	.align		4
.L_55:
        /*0038*/ 	.byte	0x04, 0x17
        /*003a*/ 	.short	(.L_57 - .L_56)
.L_56:
        /*003c*/ 	.word	0x00000000
        /*0040*/ 	.short	0x0000
        /*0042*/ 	.short	0x0000
        /*0044*/ 	.byte	0x00, 0xf5, 0x21, 0x00


	//----- nvinfo : EIATTR_SPARSE_MMA_MASK
	.align		4
.L_57:
        /*0048*/ 	.byte	0x03, 0x50
        /*004a*/ 	.short	0x0000


	//----- nvinfo : EIATTR_MAXREG_COUNT
	.align		4
        /*004c*/ 	.byte	0x03, 0x1b
        /*004e*/ 	.short	0x00ff


	//----- nvinfo : EIATTR_MERCURY_ISA_VERSION
	.align		4
        /*0050*/ 	.byte	0x03, 0x5f
        /*0052*/ 	.short	0x0101


	//----- nvinfo : EIATTR_UNUSED_LOAD_BYTE_OFFSET
	.align		4
        /*0054*/ 	.byte	0x04, 0x44
        /*0056*/ 	.short	(.L_59 - .L_58)


	//   ....[0]....
.L_58:
        /*0058*/ 	.word	0x00000120
        /*005c*/ 	.word	0x00000007


	//----- nvinfo : EIATTR_VRC_CTA_INIT_COUNT
	.align		4
.L_59:
        /*0060*/ 	.byte	0x02, 0x4a
	.zero		1
	.zero		1


	//----- nvinfo : EIATTR_EXIT_INSTR_OFFSETS
	.align		4
        /*0064*/ 	.byte	0x04, 0x1c
        /*0066*/ 	.short	(.L_61 - .L_60)


	//   ....[0]....
.L_60:
        /*0068*/ 	.word	0x000000c0


	//   ....[1]....
        /*006c*/ 	.word	0x00000200


	//----- nvinfo : EIATTR_CBANK_PARAM_SIZE
	.align		4
.L_61:
        /*0070*/ 	.byte	0x03, 0x19
        /*0072*/ 	.short	0x0018


	//----- nvinfo : EIATTR_PARAM_CBANK
	.align		4
        /*0074*/ 	.byte	0x04, 0x0a
        /*0076*/ 	.short	(.L_63 - .L_62)
	.align		4
.L_62:
        /*0078*/ 	.word	index@(.nv.constant0._Z25rgba_to_greyscale_stridedPK6uchar4Phii)
        /*007c*/ 	.short	0x0380
        /*007e*/ 	.short	0x0018


	//----- nvinfo : EIATTR_SW_WAR
	.align		4
.L_63:
        /*0080*/ 	.byte	0x04, 0x36
        /*0082*/ 	.short	(.L_65 - .L_64)
.L_64:
        /*0084*/ 	.word	0x00000008
.L_65:


//--------------------- .nv.callgraph             --------------------------
	.section	.nv.callgraph,"",@"SHT_CUDA_CALLGRAPH"
	.align	4
	.sectionentsize	8
	.align		4
        /*0000*/ 	.word	0x00000000
	.align		4
        /*0004*/ 	.word	0xffffffff
	.align		4
        /*0008*/ 	.word	0x00000000
	.align		4
        /*000c*/ 	.word	0xfffffffe
	.align		4
        /*0010*/ 	.word	0x00000000
	.align		4
        /*0014*/ 	.word	0xfffffffd
	.align		4
        /*0018*/ 	.word	0x00000000
	.align		4
        /*001c*/ 	.word	0xfffffffc


//--------------------- .text._Z32rgba_to_greyscale_noif_coalescedPK6uchar4Ph --------------------------
	.section	.text._Z32rgba_to_greyscale_noif_coalescedPK6uchar4Ph,"ax",@progbits
	.align	128
        .global         _Z32rgba_to_greyscale_noif_coalescedPK6uchar4Ph
        .type           _Z32rgba_to_greyscale_noif_coalescedPK6uchar4Ph,@function
        .size           _Z32rgba_to_greyscale_noif_coalescedPK6uchar4Ph,(.L_x_3 - _Z32rgba_to_greyscale_noif_coalescedPK6uchar4Ph)
        .other          _Z32rgba_to_greyscale_noif_coalescedPK6uchar4Ph,@"STO_CUDA_ENTRY STV_DEFAULT"
_Z32rgba_to_greyscale_noif_coalescedPK6uchar4Ph:
.text._Z32rgba_to_greyscale_noif_coalescedPK6uchar4Ph:
[----:B------:R-:W-:Y:S01]  /*0000*/  LDC R1, c[0x0][0x37c] ;  /* 0x0000df00ff017b82 */ /* 0x000fe20000000800 */
[----:B------:R-:W0:Y:S07]  /*0010*/  S2R R5, SR_TID.Y ;  /* 0x0000000000057919 */ /* 0x000e2e0000002200 */
[----:B------:R-:W-:Y:S01]  /*0020*/  S2UR UR4, SR_CTAID.X ;  /* 0x00000000000479c3 */ /* 0x000fe20000002500 */
[----:B------:R-:W1:Y:S01]  /*0030*/  LDCU UR6, c[0x0][0x370] ;  /* 0x00006e00ff0677ac */ /* 0x000e620008000800 */
[----:B------:R-:W2:Y:S01]  /*0040*/  S2R R7, SR_TID.X ;  /* 0x0000000000077919 */ /* 0x000ea20000002100 */
[----:B------:R-:W2:Y:S05]  /*0050*/  LDCU UR8, c[0x0][0x360] ;  /* 0x00006c00ff0877ac */ /* 0x000eaa0008000800 */
[----:B------:R-:W1:Y:S08]  /*0060*/  S2UR UR5, SR_CTAID.Y ;  /* 0x00000000000579c3 */ /* 0x000e700000002600 */
[----:B------:R-:W0:Y:S08]  /*0070*/  LDC R0, c[0x0][0x364] ;  /* 0x0000d900ff007b82 */ /* 0x000e300000000800 */
[----:B------:R-:W3:Y:S01]  /*0080*/  LDC.64 R2, c[0x0][0x380] ;  /* 0x0000e000ff027b82 */ /* 0x000ee20000000a00 */
[----:B-1----:R-:W-:Y:S01]  /*0090*/  UIMAD UR4, UR5, UR6, UR4 ;  /* 0x00000006050472a4 */ /* 0x002fe2000f8e0204 */
[----:B------:R-:W1:Y:S05]  /*00a0*/  LDCU.64 UR6, c[0x0][0x358] ;  /* 0x00006b00ff0677ac */ /* 0x000e6a0008000a00 */
[----:B0-----:R-:W-:-:S05]  /*00b0*/  IMAD R0, R0, UR4, R5 ;  /* 0x0000000400007c24 */ /* 0x001fca000f8e0205 */
[----:B------:R-:W0:Y:S01]  /*00c0*/  LDCU.64 UR4, c[0x0][0x388] ;  /* 0x00007100ff0477ac */ /* 0x000e220008000a00 */
[----:B--2---:R-:W-:-:S04]  /*00d0*/  IMAD R5, R0, UR8, R7 ;  /* 0x0000000800057c24 */ /* 0x004fc8000f8e0207 */
[----:B---3--:R-:W-:-:S06]  /*00e0*/  IMAD.WIDE R2, R5, 0x4, R2 ;  /* 0x0000000405027825 */ /* 0x008fcc00078e0202 */
[----:B-1----:R-:W2:Y:S02]  /*00f0*/  LDG.E R2, desc[UR6][R2.64] ;  /* 0x0000000602027981 */ /* 0x002ea4000c1e1900 */
[C---:B--2---:R-:W-:Y:S02]  /*0100*/  PRMT R4, R2.reuse, 0x7771, RZ ;  /* 0x0000777102047816 */ /* 0x044fe400000000ff */
[C---:B------:R-:W-:Y:S02]  /*0110*/  PRMT R0, R2.reuse, 0x7770, RZ ;  /* 0x0000777002007816 */ /* 0x040fe400000000ff */
[----:B------:R-:W-:Y:S02]  /*0120*/  I2FP.F32.U32 R6, R4 ;  /* 0x0000000400067245 */ /* 0x000fe40000201000 */
[----:B------:R-:W-:Y:S02]  /*0130*/  PRMT R4, R2, 0x7772, RZ ;  /* 0x0000777202047816 */ /* 0x000fe400000000ff */
[----:B------:R-:W-:Y:S01]  /*0140*/  I2FP.F32.U32 R0, R0 ;  /* 0x0000000000007245 */ /* 0x000fe20000201000 */
[----:B------:R-:W-:Y:S01]  /*0150*/  FMUL R7, R6, 0.58700001239776611328 ;  /* 0x3f1645a206077820 */ /* 0x000fe20000400000 */
[----:B------:R-:W-:-:S02]  /*0160*/  I2FP.F32.U32 R9, R4 ;  /* 0x0000000400097245 */ /* 0x000fc40000201000 */
[----:B0-----:R-:W-:Y:S01]  /*0170*/  IADD3 R2, P0, PT, R5, UR4, RZ ;  /* 0x0000000405027c10 */ /* 0x001fe2000ff1e0ff */
[----:B------:R-:W-:-:S03]  /*0180*/  FFMA R0, R0, 0.29899999499320983887, R7 ;  /* 0x3e99168700007823 */ /* 0x000fc60000000007 */
[----:B------:R-:W-:Y:S01]  /*0190*/  LEA.HI.X.SX32 R3, R5, UR5, 0x1, P0 ;  /* 0x0000000505037c11 */ /* 0x000fe200080f0eff */
[----:B------:R-:W-:-:S04]  /*01a0*/  FFMA R0, R9, 0.11400000005960464478, R0 ;  /* 0x3de978d509007823 */ /* 0x000fc80000000000 */
[----:B------:R-:W0:Y:S02]  /*01b0*/  F2I.U32.TRUNC.NTZ R7, R0 ;  /* 0x0000000000077305 */ /* 0x000e24000020f000 */
[----:B0-----:R-:W-:Y:S01]  /*01c0*/  STG.E.U8 desc[UR6][R2.64], R7 ;  /* 0x0000000702007986 */ /* 0x001fe2000c101106 */
[----:B------:R-:W-:Y:S05]  /*01d0*/  EXIT ;  /* 0x000000000000794d */ /* 0x000fea0003800000 */
.L_x_0:
[----:B------:R-:W-:-:S00]  /*01e0*/  BRA `(.L_x_0) ;  /* 0xfffffffc00fc7947 */ /* 0x000fc0000383ffff */
[----:B------:R-:W-:-:S00]  /*01f0*/  NOP ;  /* 0x0000000000007918 */ /* 0x000fc00000000000 */
        /* <DEDUP_REMOVED lines=8> */
.L_x_3:


//--------------------- .text._Z33rgba_to_greyscale_naive_coalescedPK6uchar4Phi --------------------------
	.section	.text._Z33rgba_to_greyscale_naive_coalescedPK6uchar4Phi,"ax",@progbits
	.align	128
        .global         _Z33rgba_to_greyscale_naive_coalescedPK6uchar4Phi
        .type           _Z33rgba_to_greyscale_naive_coalescedPK6uchar4Phi,@function
        .size           _Z33rgba_to_greyscale_naive_coalescedPK6uchar4Phi,(.L_x_4 - _Z33rgba_to_greyscale_naive_coalescedPK6uchar4Phi)
        .other          _Z33rgba_to_greyscale_naive_coalescedPK6uchar4Phi,@"STO_CUDA_ENTRY STV_DEFAULT"
_Z33rgba_to_greyscale_naive_coalescedPK6uchar4Phi:
.text._Z33rgba_to_greyscale_naive_coalescedPK6uchar4Phi:
[----:B------:R-:W-:Y:S01]  /*0000*/  LDC R1, c[0x0][0x37c] ;  /* 0x0000df00ff017b82 */ /* 0x000fe20000000800 */
[----:B------:R-:W0:Y:S07]  /*0010*/  S2R R3, SR_TID.Y ;  /* 0x0000000000037919 */ /* 0x000e2e0000002200 */
[----:B------:R-:W-:Y:S01]  /*0020*/  S2UR UR4, SR_CTAID.X ;  /* 0x00000000000479c3 */ /* 0x000fe20000002500 */
[----:B------:R-:W1:Y:S01]  /*0030*/  LDCU UR6, c[0x0][0x370] ;  /* 0x00006e00ff0677ac */ /* 0x000e620008000800 */
[----:B------:R-:W2:Y:S01]  /*0040*/  S2R R5, SR_TID.X ;  /* 0x0000000000057919 */ /* 0x000ea20000002100 */
[----:B------:R-:W2:Y:S05]  /*0050*/  LDCU UR7, c[0x0][0x360] ;  /* 0x00006c00ff0777ac */ /* 0x000eaa0008000800 */
[----:B------:R-:W1:Y:S01]  /*0060*/  S2UR UR5, SR_CTAID.Y ;  /* 0x00000000000579c3 */ /* 0x000e620000002600 */
[----:B------:R-:W3:Y:S07]  /*0070*/  LDCU UR8, c[0x0][0x390] ;  /* 0x00007200ff0877ac */ /* 0x000eee0008000800 */
[----:B------:R-:W0:Y:S01]  /*0080*/  LDC R0, c[0x0][0x364] ;  /* 0x0000d900ff007b82 */ /* 0x000e220000000800 */
[----:B-1----:R-:W-:-:S06]  /*0090*/  UIMAD UR4, UR5, UR6, UR4 ;  /* 0x00000006050472a4 */ /* 0x002fcc000f8e0204 */
[----:B0-----:R-:W-:-:S04]  /*00a0*/  IMAD R0, R0, UR4, R3 ;  /* 0x0000000400007c24 */ /* 0x001fc8000f8e0203 */
[----:B--2---:R-:W-:-:S05]  /*00b0*/  IMAD R5, R0, UR7, R5 ;  /* 0x0000000700057c24 */ /* 0x004fca000f8e0205 */
[----:B---3--:R-:W-:-:S13]  /*00c0*/  ISETP.GE.AND P0, PT, R5, UR8, PT ;  /* 0x0000000805007c0c */ /* 0x008fda000bf06270 */
[----:B------:R-:W-:Y:S05]  /*00d0*/  @P0 EXIT ;  /* 0x000000000000094d */ /* 0x000fea0003800000 */
[----:B------:R-:W0:Y:S01]  /*00e0*/  LDC.64 R2, c[0x0][0x380] ;  /* 0x0000e000ff027b82 */ /* 0x000e220000000a00 */
[----:B------:R-:W1:Y:S01]  /*00f0*/  LDCU.64 UR4, c[0x0][0x358] ;  /* 0x00006b00ff0477ac */ /* 0x000e620008000a00 */
[----:B------:R-:W2:Y:S01]  /*0100*/  LDCU.64 UR6, c[0x0][0x388] ;  /* 0x00007100ff0677ac */ /* 0x000ea20008000a00 */
[----:B0-----:R-:W-:-:S06]  /*0110*/  IMAD.WIDE R2, R5, 0x4, R2 ;  /* 0x0000000405027825 */ /* 0x001fcc00078e0202 */
[----:B-1----:R-:W3:Y:S02]  /*0120*/  LDG.E R2, desc[UR4][R2.64] ;  /* 0x0000000402027981 */ /* 0x002ee4000c1e1900 */
[C---:B---3--:R-:W-:Y:S02]  /*0130*/  PRMT R4, R2.reuse, 0x7771, RZ ;  /* 0x0000777102047816 */ /* 0x048fe400000000ff */
[C---:B------:R-:W-:Y:S02]  /*0140*/  PRMT R0, R2.reuse, 0x7770, RZ ;  /* 0x0000777002007816 */ /* 0x040fe400000000ff */
[----:B------:R-:W-:Y:S02]  /*0150*/  I2FP.F32.U32 R6, R4 ;  /* 0x0000000400067245 */ /* 0x000fe40000201000 */
[----:B------:R-:W-:Y:S02]  /*0160*/  PRMT R4, R2, 0x7772, RZ ;  /* 0x0000777202047816 */ /* 0x000fe400000000ff */
[----:B------:R-:W-:Y:S01]  /*0170*/  I2FP.F32.U32 R0, R0 ;  /* 0x0000000000007245 */ /* 0x000fe20000201000 */
[----:B------:R-:W-:Y:S01]  /*0180*/  FMUL R7, R6, 0.58700001239776611328 ;  /* 0x3f1645a206077820 */ /* 0x000fe20000400000 */
[----:B------:R-:W-:-:S02]  /*0190*/  I2FP.F32.U32 R9, R4 ;  /* 0x0000000400097245 */ /* 0x000fc40000201000 */
[----:B--2---:R-:W-:Y:S01]  /*01a0*/  IADD3 R2, P0, PT, R5, UR6, RZ ;  /* 0x0000000605027c10 */ /* 0x004fe2000ff1e0ff */
[----:B------:R-:W-:-:S03]  /*01b0*/  FFMA R0, R0, 0.29899999499320983887, R7 ;  /* 0x3e99168700007823 */ /* 0x000fc60000000007 */
[----:B------:R-:W-:Y:S01]  /*01c0*/  LEA.HI.X.SX32 R3, R5, UR7, 0x1, P0 ;  /* 0x0000000705037c11 */ /* 0x000fe200080f0eff */
[----:B------:R-:W-:-:S04]  /*01d0*/  FFMA R0, R9, 0.11400000005960464478, R0 ;  /* 0x3de978d509007823 */ /* 0x000fc80000000000 */
[----:B------:R-:W0:Y:S02]  /*01e0*/  F2I.U32.TRUNC.NTZ R7, R0 ;  /* 0x0000000000077305 */ /* 0x000e24000020f000 */
[----:B0-----:R-:W-:Y:S01]  /*01f0*/  STG.E.U8 desc[UR4][R2.64], R7 ;  /* 0x0000000702007986 */ /* 0x001fe2000c101104 */
[----:B------:R-:W-:Y:S05]  /*0200*/  EXIT ;  /* 0x000000000000794d */ /* 0x000fea0003800000 */
.L_x_1:
        /* <DEDUP_REMOVED lines=15> */
.L_x_4:


//--------------------- .text._Z25rgba_to_greyscale_stridedPK6uchar4Phii --------------------------
	.section	.text._Z25rgba_to_greyscale_stridedPK6uchar4Phii,"ax",@progbits
	.align	128
        .global         _Z25rgba_to_greyscale_stridedPK6uchar4Phii
        .type           _Z25rgba_to_greyscale_stridedPK6uchar4Phii,@function
        .size           _Z25rgba_to_greyscale_stridedPK6uchar4Phii,(.L_x_5 - _Z25rgba_to_greyscale_stridedPK6uchar4Phii)
        .other          _Z25rgba_to_greyscale_stridedPK6uchar4Phii,@"STO_CUDA_ENTRY STV_DEFAULT"
_Z25rgba_to_greyscale_stridedPK6uchar4Phii:
.text._Z25rgba_to_greyscale_stridedPK6uchar4Phii:
[----:B------:R-:W-:Y:S01]  /*0000*/  LDC R1, c[0x0][0x37c] ;  /* 0x0000df00ff017b82 */ /* 0x000fe20000000800 */
[----:B------:R-:W0:Y:S07]  /*0010*/  S2R R2, SR_TID.Y ;  /* 0x0000000000027919 */ /* 0x000e2e0000002200 */
[----:B------:R-:W1:Y:S01]  /*0020*/  LDC R0, c[0x0][0x360] ;  /* 0x0000d800ff007b82 */ /* 0x000e620000000800 */
[----:B------:R-:W2:Y:S01]  /*0030*/  LDCU.64 UR6, c[0x0][0x390] ;  /* 0x00007200ff0677ac */ /* 0x000ea20008000a00 */
[----:B------:R-:W1:Y:S06]  /*0040*/  S2R R3, SR_TID.X ;  /* 0x0000000000037919 */ /* 0x000e6c0000002100 */
[----:B------:R-:W0:Y:S08]  /*0050*/  S2UR UR5, SR_CTAID.Y ;  /* 0x00000000000579c3 */ /* 0x000e300000002600 */
[----:B------:R-:W0:Y:S08]  /*0060*/  LDC R5, c[0x0][0x364] ;  /* 0x0000d900ff057b82 */ /* 0x000e300000000800 */
[----:B------:R-:W1:Y:S01]  /*0070*/  S2UR UR4, SR_CTAID.X ;  /* 0x00000000000479c3 */ /* 0x000e620000002500 */
[----:B0-----:R-:W-:-:S05]  /*0080*/  IMAD R5, R5, UR5, R2 ;  /* 0x0000000505057c24 */ /* 0x001fca000f8e0202 */
[----:B--2---:R-:W-:Y:S01]  /*0090*/  ISETP.GT.AND P0, PT, R5, UR6, PT ;  /* 0x0000000605007c0c */ /* 0x004fe2000bf04270 */
[----:B-1----:R-:W-:-:S05]  /*00a0*/  IMAD R0, R0, UR4, R3 ;  /* 0x0000000400007c24 */ /* 0x002fca000f8e0203 */
[----:B------:R-:W-:-:S13]  /*00b0*/  ISETP.GT.OR P0, PT, R0, UR7, P0 ;  /* 0x0000000700007c0c */ /* 0x000fda0008704670 */
[----:B------:R-:W-:Y:S05]  /*00c0*/  @P0 EXIT ;  /* 0x000000000000094d */ /* 0x000fea0003800000 */
[----:B------:R-:W0:Y:S01]  /*00d0*/  LDC.64 R2, c[0x0][0x380] ;  /* 0x0000e000ff027b82 */ /* 0x000e220000000a00 */
[----:B------:R-:W1:Y:S01]  /*00e0*/  LDCU.64 UR4, c[0x0][0x358] ;  /* 0x00006b00ff0477ac */ /* 0x000e620008000a00 */
[----:B------:R-:W-:Y:S01]  /*00f0*/  IMAD R5, R5, UR7, R0 ;  /* 0x0000000705057c24 */ /* 0x000fe2000f8e0200 */
[----:B------:R-:W2:Y:S03]  /*0100*/  LDCU.64 UR8, c[0x0][0x388] ;  /* 0x00007100ff0877ac */ /* 0x000ea60008000a00 */
        /* <DEDUP_REMOVED lines=16> */
.L_x_2:
        /* <DEDUP_REMOVED lines=15> */
.L_x_5:


//--------------------- .nv.shared.reserved.0     --------------------------
	.section	.nv.shared.reserved.0,"aw",@nobits
	.weak		__nv_reservedSMEM_offset_0_alias
	.size		__nv_reservedSMEM_offset_0_alias, 0, 64
	.other		__nv_reservedSMEM_offset_0_alias,@"STO_CUDA_RESERVED_SHARED STV_DEFAULT"
__nv_reservedSMEM_offset_0_alias:
	.zero		0
	.zero		64


//--------------------- .nv.constant0._Z32rgba_to_greyscale_noif_coalescedPK6uchar4Ph --------------------------
	.section	.nv.constant0._Z32rgba_to_greyscale_noif_coalescedPK6uchar4Ph,"a",@progbits
	.sectionflags	@""
	.align	4
.nv.constant0._Z32rgba_to_greyscale_noif_coalescedPK6uchar4Ph:
	.zero		912


//--------------------- .nv.constant0._Z33rgba_to_greyscale_naive_coalescedPK6uchar4Phi --------------------------
	.section	.nv.constant0._Z33rgba_to_greyscale_naive_coalescedPK6uchar4Phi,"a",@progbits
	.sectionflags	@""
	.align	4
.nv.constant0._Z33rgba_to_greyscale_naive_coalescedPK6uchar4Phi:
	.zero		916


//--------------------- .nv.constant0._Z25rgba_to_greyscale_stridedPK6uchar4Phii --------------------------
	.section	.nv.constant0._Z25rgba_to_greyscale_stridedPK6uchar4Phii,"a",@progbits
	.sectionflags	@""
	.align	4
.nv.constant0._Z25rgba_to_greyscale_stridedPK6uchar4Phii:
	.zero		920


//--------------------- SYMBOLS --------------------------

	.type		.nv.reservedSmem.offset0,@object
	.size		.nv.reservedSmem.offset0,0x4
